	.headerflags	@"EF_CUDA_TEXMODE_UNIFIED EF_CUDA_64BIT_ADDRESS EF_CUDA_ACCELERATORS EF_CUDA_SM90 EF_CUDA_VIRTUAL_SM(EF_CUDA_SM90)"
	.elftype	@"ET_EXEC"


//--------------------- .nv.info                  --------------------------
	.section	.nv.info,"",@"SHT_CUDA_INFO"
	.align	4


	//----- nvinfo : EIATTR_REGCOUNT
	.align		4
        /*0000*/ 	.byte	0x04, 0x2f
        /*0002*/ 	.short	(.L_2 - .L_1)
	.align		4
.L_1:
        /*0004*/ 	.word	index@(triton_poi_fused_add_gelu_3)
        /*0008*/ 	.word	0x00000012


	//----- nvinfo : EIATTR_MIN_STACK_SIZE
	.align		4
.L_2:
        /*000c*/ 	.byte	0x04, 0x12
        /*000e*/ 	.short	(.L_4 - .L_3)
	.align		4
.L_3:
        /*0010*/ 	.word	index@(triton_poi_fused_add_gelu_3)
        /*0014*/ 	.word	0x00000000


	//----- nvinfo : EIATTR_FRAME_SIZE
	.align		4
.L_4:
        /*0018*/ 	.byte	0x04, 0x11
        /*001a*/ 	.short	(.L_6 - .L_5)
	.align		4
.L_5:
        /*001c*/ 	.word	index@(triton_poi_fused_add_gelu_3)
        /*0020*/ 	.word	0x00000000


	//----- nvinfo : EIATTR_MIN_STACK_SIZE
	.align		4
.L_6:
        /*0024*/ 	.byte	0x04, 0x12
        /*0026*/ 	.short	(.L_8 - .L_7)
	.align		4
.L_7:
        /*0028*/ 	.word	index@(triton_poi_fused_add_gelu_3)
        /*002c*/ 	.word	0x00000000
.L_8:


//--------------------- .nv.info.triton_poi_fused_add_gelu_3 --------------------------
	.section	.nv.info.triton_poi_fused_add_gelu_3,"",@"SHT_CUDA_INFO"
	.sectionflags	@""
	.align	4


	//----- nvinfo : EIATTR_CUDA_API_VERSION
	.align		4
        /*0000*/ 	.byte	0x04, 0x37
        /*0002*/ 	.short	(.L_10 - .L_9)
.L_9:
        /*0004*/ 	.word	0x0000007c


	//----- nvinfo : EIATTR_KPARAM_INFO
	.align		4
.L_10:
        /*0008*/ 	.byte	0x04, 0x17
        /*000a*/ 	.short	(.L_12 - .L_11)
.L_11:
        /*000c*/ 	.word	0x00000000
        /*0010*/ 	.short	0x0003
        /*0012*/ 	.short	0x0018
        /*0014*/ 	.byte	0x00, 0xf0, 0x11, 0x00


	//----- nvinfo : EIATTR_KPARAM_INFO
	.align		4
.L_12:
        /*0018*/ 	.byte	0x04, 0x17
        /*001a*/ 	.short	(.L_14 - .L_13)
.L_13:
        /*001c*/ 	.word	0x00000000
        /*0020*/ 	.short	0x0002
        /*0022*/ 	.short	0x0010
        /*0024*/ 	.byte	0x00, 0xf4, 0x21, 0x00


	//----- nvinfo : EIATTR_KPARAM_INFO
	.align		4
.L_14:
        /*0028*/ 	.byte	0x04, 0x17
        /*002a*/ 	.short	(.L_16 - .L_15)
.L_15:
        /*002c*/ 	.word	0x00000000
        /*0030*/ 	.short	0x0001
        /*0032*/ 	.short	0x0008
        /*0034*/ 	.byte	0x00, 0xf4, 0x21, 0x00


	//----- nvinfo : EIATTR_KPARAM_INFO
	.align		4
.L_16:
        /*0038*/ 	.byte	0x04, 0x17
        /*003a*/ 	.short	(.L_18 - .L_17)
.L_17:
        /*003c*/ 	.word	0x00000000
        /*0040*/ 	.short	0x0000
        /*0042*/ 	.short	0x0000
        /*0044*/ 	.byte	0x00, 0xf4, 0x21, 0x00


	//----- nvinfo : EIATTR_SPARSE_MMA_MASK
	.align		4
.L_18:
        /*0048*/ 	.byte	0x03, 0x50
        /*004a*/ 	.short	0x0000


	//----- nvinfo : EIATTR_MAXREG_COUNT
	.align		4
        /*004c*/ 	.byte	0x03, 0x1b
        /*004e*/ 	.short	0x00ff


	//----- nvinfo : EIATTR_EXIT_INSTR_OFFSETS
	.align		4
        /*0050*/ 	.byte	0x04, 0x1c
        /*0052*/ 	.short	(.L_20 - .L_19)


	//   ....[0]....
.L_19:
        /*0054*/ 	.word	0x000005b0


	//   ....[1]....
        /*0058*/ 	.word	0x000005d0


	//----- nvinfo : EIATTR_REQNTID
	.align		4
.L_20:
        /*005c*/ 	.byte	0x04, 0x10
        /*005e*/ 	.short	(.L_22 - .L_21)
.L_21:
        /*0060*/ 	.word	0x00000080
        /*0064*/ 	.word	0x00000001
        /*0068*/ 	.word	0x00000001


	//----- nvinfo : EIATTR_CBANK_PARAM_SIZE
	.align		4
.L_22:
        /*006c*/ 	.byte	0x03, 0x19
        /*006e*/ 	.short	0x001c


	//----- nvinfo : EIATTR_PARAM_CBANK
	.align		4
        /*0070*/ 	.byte	0x04, 0x0a
        /*0072*/ 	.short	(.L_24 - .L_23)
	.align		4
.L_23:
        /*0074*/ 	.word	index@(.nv.constant0.triton_poi_fused_add_gelu_3)
        /*0078*/ 	.short	0x0210
        /*007a*/ 	.short	0x001c


	//----- nvinfo : EIATTR_SW_WAR
	.align		4
.L_24:
        /*007c*/ 	.byte	0x04, 0x36
        /*007e*/ 	.short	(.L_26 - .L_25)
.L_25:
        /*0080*/ 	.word	0x00000008
.L_26:


//--------------------- .nv.callgraph             --------------------------
	.section	.nv.callgraph,"",@"SHT_CUDA_CALLGRAPH"
	.align	4
	.sectionentsize	8
	.align		4
        /*0000*/ 	.word	0x00000000
	.align		4
        /*0004*/ 	.word	0xffffffff
	.align		4
        /*0008*/ 	.word	0x00000000
	.align		4
        /*000c*/ 	.word	0xfffffffe
	.align		4
        /*0010*/ 	.word	0x00000000
	.align		4
        /*0014*/ 	.word	0xfffffffd
	.align		4
        /*0018*/ 	.word	0x00000000
	.align		4
        /*001c*/ 	.word	0xfffffffc


//--------------------- .nv.constant4             --------------------------
	.section	.nv.constant4,"a",@progbits
	.align	8
	.align		8
.nv.constant4:
        /*0000*/ 	.dword	_$_str


//--------------------- .text.triton_poi_fused_add_gelu_3 --------------------------
	.section	.text.triton_poi_fused_add_gelu_3,"ax",@progbits
	.align	128
        .global         triton_poi_fused_add_gelu_3
        .type           triton_poi_fused_add_gelu_3,@function
        .size           triton_poi_fused_add_gelu_3,(.L_x_1 - triton_poi_fused_add_gelu_3)
        .other          triton_poi_fused_add_gelu_3,@"STO_CUDA_ENTRY STV_DEFAULT"
triton_poi_fused_add_gelu_3:
.text.triton_poi_fused_add_gelu_3:
[----:B------:R-:W0:Y:S02]  /*0000*/  LDC R1, c[0x0][0x28] ;  /* 0x00000a00ff017b82 */ /* 0x000e240000000800 */
[----:B------:R-:W1:Y:S01]  /*0010*/  S2R R0, SR_TID.X ;  /* 0x0000000000007919 */ /* 0x000e620000002100 */
[----:B------:R-:W2:Y:S01]  /*0020*/  LDC.64 R10, c[0x0][0x218] ;  /* 0x00008600ff0a7b82 */ /* 0x000ea20000000a00 */
[----:B------:R-:W-:Y:S01]  /*0030*/  CS2R R4, SRZ ;  /* 0x0000000000047805 */ /* 0x000fe2000001ff00 */
[----:B------:R-:W-:Y:S01]  /*0040*/  ULDC.64 UR4, c[0x0][0x208] ;  /* 0x0000820000047ab9 */ /* 0x000fe20000000a00 */
[----:B------:R-:W3:Y:S05]  /*0050*/  S2R R3, SR_CTAID.X ;  /* 0x0000000000037919 */ /* 0x000eea0000002500 */
[----:B------:R-:W4:Y:S01]  /*0060*/  LDC.64 R8, c[0x0][0x210] ;  /* 0x00008400ff087b82 */ /* 0x000f220000000a00 */
[----:B------:R-:W-:Y:S01]  /*0070*/  HFMA2.MMA R12, -RZ, RZ, 0.470947265625, -12.46875 ;  /* 0x3789ca3cff0c7435 */ /* 0x000fe200000001ff */
[----:B------:R-:W-:Y:S01]  /*0080*/  MOV R13, 0xb9f560b9 ;  /* 0xb9f560b9000d7802 */ /* 0x000fe20000000f00 */
[----:B------:R-:W-:Y:S01]  /*0090*/  HFMA2.MMA R15, -RZ, RZ, 0.958984375, -6.1690807342529296875e-05 ;  /* 0x3bac840bff0f7435 */ /* 0x000fe200000001ff */
[----:B------:R-:W-:Y:S01]  /*00a0*/  ULDC.64 UR6, c[0x0][0x220] ;  /* 0x0000880000067ab9 */ /* 0x000fe20000000a00 */
[----:B-1----:R-:W-:-:S04]  /*00b0*/  SHF.L.U32 R0, R0, 0x1, RZ ;  /* 0x0000000100007819 */ /* 0x002fc800000006ff */
[----:B------:R-:W-:Y:S02]  /*00c0*/  LOP3.LUT R0, R0, 0xfe, RZ, 0xc0, !PT ;  /* 0x000000fe00007812 */ /* 0x000fe400078ec0ff */
[----:B---3--:R-:W-:Y:S02]  /*00d0*/  SHF.R.S32.HI R2, RZ, 0x17, R3 ;  /* 0x00000017ff027819 */ /* 0x008fe40000011403 */
[----:B------:R-:W-:Y:S02]  /*00e0*/  LEA R0, R3, R0, 0x8 ;  /* 0x0000000003007211 */ /* 0x000fe400078e40ff */
[----:B------:R-:W-:Y:S02]  /*00f0*/  SGXT R3, R2, 0x1 ;  /* 0x000000010203781a */ /* 0x000fe40000000200 */
[C---:B------:R-:W-:Y:S01]  /*0100*/  ISETP.GE.AND P0, PT, R0.reuse, 0x400, PT ;  /* 0x000004000000780c */ /* 0x040fe20003f06270 */
[----:B----4-:R-:W-:Y:S01]  /*0110*/  IMAD.WIDE R8, R0, 0x4, R8 ;  /* 0x0000000400087825 */ /* 0x010fe200078e0208 */
[----:B------:R-:W-:-:S04]  /*0120*/  LEA.HI R3, R3, R0, RZ, 0x4 ;  /* 0x0000000003037211 */ /* 0x000fc800078f20ff */
[----:B------:R-:W-:-:S05]  /*0130*/  LOP3.LUT R3, R3, 0xfffffff0, RZ, 0xc0, !PT ;  /* 0xfffffff003037812 */ /* 0x000fca00078ec0ff */
[----:B------:R-:W-:-:S04]  /*0140*/  IMAD.IADD R3, R0, 0x1, -R3 ;  /* 0x0000000100037824 */ /* 0x000fc800078e0a03 */
[----:B--2---:R-:W-:Y:S01]  /*0150*/  IMAD.WIDE R10, R3, 0x4, R10 ;  /* 0x00000004030a7825 */ /* 0x004fe200078e020a */
[----:B------:R-:W-:-:S04]  /*0160*/  CS2R R2, SRZ ;  /* 0x0000000000027805 */ /* 0x000fc8000001ff00 */
[----:B------:R1:W2:Y:S04]  /*0170*/  @!P0 LDG.E.EL.64 R4, desc[UR4][R10.64] ;  /* 0x000000040a048981 */ /* 0x0002a8000c2e1b00 */
[----:B------:R3:W2:Y:S01]  /*0180*/  @!P0 LDG.E.64 R2, desc[UR4][R8.64] ;  /* 0x0000000408028981 */ /* 0x0006a2000c1e1b00 */
[----:B-1----:R-:W-:Y:S01]  /*0190*/  HFMA2.MMA R11, -RZ, RZ, 0.470947265625, -12.46875 ;  /* 0x3789ca3cff0b7435 */ /* 0x002fe200000001ff */
[----:B---3--:R-:W-:Y:S01]  /*01a0*/  MOV R8, 0xb9f560b9 ;  /* 0xb9f560b900087802 */ /* 0x008fe20000000f00 */
[----:B------:R-:W-:Y:S02]  /*01b0*/  IMAD.MOV.U32 R10, RZ, RZ, 0x3bac840b ;  /* 0x3bac840bff0a7424 */ /* 0x000fe400078e00ff */
[----:B--2---:R-:W-:Y:S01]  /*01c0*/  FADD R2, R4, R2 ;  /* 0x0000000204027221 */ /* 0x004fe20000000000 */
[----:B------:R-:W-:-:S03]  /*01d0*/  FADD R3, R5, R3 ;  /* 0x0000000305037221 */ /* 0x000fc60000000000 */
[----:B------:R-:W-:Y:S01]  /*01e0*/  FMUL R4, R2, 0.70710676908493041992 ;  /* 0x3f3504f302047820 */ /* 0x000fe20000400000 */
[----:B------:R-:W-:-:S03]  /*01f0*/  FMUL R5, R3, 0.70710676908493041992 ;  /* 0x3f3504f303057820 */ /* 0x000fc60000400000 */
[----:B------:R-:W-:Y:S01]  /*0200*/  FADD.FTZ R7, |R4|, -RZ ;  /* 0x800000ff04077221 */ /* 0x000fe20000010200 */
[----:B------:R-:W-:-:S04]  /*0210*/  FADD.FTZ R6, |R5|, -RZ ;  /* 0x800000ff05067221 */ /* 0x000fc80000010200 */
[----:B------:R-:W-:Y:S02]  /*0220*/  FSETP.GE.AND P1, PT, R7, 1.0029599666595458984, PT ;  /* 0x3f8060fe0700780b */ /* 0x000fe40003f26000 */
[----:B------:R-:W-:-:S11]  /*0230*/  FSETP.GE.AND P2, PT, R6, 1.0029599666595458984, PT ;  /* 0x3f8060fe0600780b */ /* 0x000fd60003f46000 */
[----:B------:R-:W-:Y:S01]  /*0240*/  @!P1 MOV R8, 0xba574d20 ;  /* 0xba574d2000089802 */ /* 0x000fe20000000f00 */
[----:B------:R-:W-:Y:S02]  /*0250*/  @!P1 IMAD.MOV.U32 R12, RZ, RZ, 0x38b1e96a ;  /* 0x38b1e96aff0c9424 */ /* 0x000fe400078e00ff */
[----:B------:R-:W-:Y:S01]  /*0260*/  @!P1 FMUL R7, R4, R4 ;  /* 0x0000000404079220 */ /* 0x000fe20000400000 */
[----:B------:R-:W-:Y:S01]  /*0270*/  @!P2 MOV R11, 0x38b1e96a ;  /* 0x38b1e96a000ba802 */ /* 0x000fe20000000f00 */
[----:B------:R-:W-:Y:S02]  /*0280*/  @!P2 IMAD.MOV.U32 R13, RZ, RZ, -0x45a8b2e0 ;  /* 0xba574d20ff0da424 */ /* 0x000fe400078e00ff */
[----:B------:R-:W-:Y:S01]  /*0290*/  @!P2 FMUL R6, R5, R5 ;  /* 0x000000050506a220 */ /* 0x000fe20000400000 */
[----:B------:R-:W-:Y:S01]  /*02a0*/  FFMA.FTZ R9, R7, R12, R8 ;  /* 0x0000000c07097223 */ /* 0x000fe20000010008 */
[----:B------:R-:W-:Y:S02]  /*02b0*/  @!P2 MOV R15, 0x3baad5ea ;  /* 0x3baad5ea000fa802 */ /* 0x000fe40000000f00 */
[----:B------:R-:W-:Y:S01]  /*02c0*/  FFMA.FTZ R12, R6, R11, R13 ;  /* 0x0000000b060c7223 */ /* 0x000fe2000001000d */
[----:B------:R-:W-:Y:S01]  /*02d0*/  @!P1 MOV R10, 0x3baad5ea ;  /* 0x3baad5ea000a9802 */ /* 0x000fe20000000f00 */
[----:B------:R-:W-:Y:S01]  /*02e0*/  HFMA2.MMA R8, -RZ, RZ, -1.26171875, -2.110004425048828125e-05 ;  /* 0xbd0c8162ff087435 */ /* 0x000fe200000001ff */
[----:B------:R-:W-:-:S02]  /*02f0*/  IMAD.MOV.U32 R11, RZ, RZ, -0x42f37e9e ;  /* 0xbd0c8162ff0b7424 */ /* 0x000fc400078e00ff */
[-C--:B------:R-:W-:Y:S01]  /*0300*/  FFMA.FTZ R14, R12, R6.reuse, R15 ;  /* 0x000000060c0e7223 */ /* 0x080fe2000001000f */
[----:B------:R-:W-:Y:S02]  /*0310*/  @!P2 IMAD.MOV.U32 R11, RZ, RZ, -0x4323e419 ;  /* 0xbcdc1be7ff0ba424 */ /* 0x000fe400078e00ff */
[-C--:B------:R-:W-:Y:S01]  /*0320*/  FFMA.FTZ R9, R9, R7.reuse, R10 ;  /* 0x0000000709097223 */ /* 0x080fe2000001000a */
[----:B------:R-:W-:Y:S01]  /*0330*/  HFMA2.MMA R10, -RZ, RZ, 1.52734375, -41152 ;  /* 0x3e1cf906ff0a7435 */ /* 0x000fe200000001ff */
[----:B------:R-:W-:Y:S01]  /*0340*/  @!P1 MOV R8, 0xbcdc1be7 ;  /* 0xbcdc1be700089802 */ /* 0x000fe20000000f00 */
[----:B------:R-:W-:Y:S01]  /*0350*/  FFMA.FTZ R14, R14, R6, R11 ;  /* 0x000000060e0e7223 */ /* 0x000fe2000001000b */
[----:B------:R-:W-:Y:S02]  /*0360*/  HFMA2.MMA R11, -RZ, RZ, 1.52734375, -41152 ;  /* 0x3e1cf906ff0b7435 */ /* 0x000fe400000001ff */
[----:B------:R-:W-:Y:S01]  /*0370*/  HFMA2.MMA R12, -RZ, RZ, 1.853515625, -0.00091457366943359375 ;  /* 0x3f6a937eff0c7435 */ /* 0x000fe200000001ff */
[----:B------:R-:W-:Y:S01]  /*0380*/  @!P1 MOV R10, 0x3de718af ;  /* 0x3de718af000a9802 */ /* 0x000fe20000000f00 */
[----:B------:R-:W-:Y:S01]  /*0390*/  HFMA2.MMA R13, -RZ, RZ, 1.853515625, -0.00091457366943359375 ;  /* 0x3f6a937eff0d7435 */ /* 0x000fe200000001ff */
[----:B------:R-:W-:Y:S01]  /*03a0*/  FFMA.FTZ R9, R9, R7, R8 ;  /* 0x0000000709097223 */ /* 0x000fe20000010008 */
[----:B------:R-:W-:Y:S01]  /*03b0*/  @!P2 MOV R11, 0x3de718af ;  /* 0x3de718af000ba802 */ /* 0x000fe20000000f00 */
[----:B------:R-:W-:Y:S01]  /*03c0*/  HFMA2.MMA R15, -RZ, RZ, 1.78125, -136.25 ;  /* 0x3f20d842ff0f7435 */ /* 0x000fe200000001ff */
[----:B------:R-:W-:-:S02]  /*03d0*/  @!P1 IMAD.MOV.U32 R12, RZ, RZ, -0x413f6c54 ;  /* 0xbec093acff0c9424 */ /* 0x000fc400078e00ff */
[-C--:B------:R-:W-:Y:S01]  /*03e0*/  FFMA.FTZ R9, R9, R7.reuse, R10 ;  /* 0x0000000709097223 */ /* 0x080fe2000001000a */
[----:B------:R-:W-:Y:S01]  /*03f0*/  @!P2 MOV R13, 0xbec093ac ;  /* 0xbec093ac000da802 */ /* 0x000fe20000000f00 */
[-C--:B------:R-:W-:Y:S01]  /*0400*/  FFMA.FTZ R14, R14, R6.reuse, R11 ;  /* 0x000000060e0e7223 */ /* 0x080fe2000001000b */
[----:B------:R-:W-:Y:S01]  /*0410*/  MOV R8, 0x3f20d842 ;  /* 0x3f20d84200087802 */ /* 0x000fe20000000f00 */
[-C--:B------:R-:W-:Y:S01]  /*0420*/  FFMA.FTZ R9, R9, R7.reuse, R12 ;  /* 0x0000000709097223 */ /* 0x080fe2000001000c */
[----:B------:R-:W-:Y:S01]  /*0430*/  @!P1 IMAD.MOV.U32 R8, RZ, RZ, 0x3e0375d3 ;  /* 0x3e0375d3ff089424 */ /* 0x000fe200078e00ff */
[----:B------:R-:W-:Y:S01]  /*0440*/  @!P2 MOV R15, 0x3e0375d3 ;  /* 0x3e0375d3000fa802 */ /* 0x000fe20000000f00 */
[----:B------:R-:W-:Y:S01]  /*0450*/  FFMA.FTZ R14, R14, R6, R13 ;  /* 0x000000060e0e7223 */ /* 0x000fe2000001000d */
[----:B------:R-:W-:Y:S01]  /*0460*/  FSEL R11, -R7, R4, P1 ;  /* 0x00000004070b7208 */ /* 0x000fe20000800100 */
[----:B------:R-:W-:Y:S01]  /*0470*/  FFMA.FTZ R8, R9, R7, R8 ;  /* 0x0000000709087223 */ /* 0x000fe20000010008 */
[----:B------:R-:W-:Y:S01]  /*0480*/  FSEL R7, -R6, R5, P2 ;  /* 0x0000000506077208 */ /* 0x000fe20001000100 */
[----:B------:R-:W-:-:S02]  /*0490*/  FFMA.FTZ R14, R14, R6, R15 ;  /* 0x000000060e0e7223 */ /* 0x000fc4000001000f */
[----:B------:R-:W-:Y:S02]  /*04a0*/  FFMA.FTZ R8, R8, R11, R11 ;  /* 0x0000000b08087223 */ /* 0x000fe4000001000b */
[----:B------:R-:W-:Y:S02]  /*04b0*/  FFMA.FTZ R14, R14, R7, R7 ;  /* 0x000000070e0e7223 */ /* 0x000fe40000010007 */
[----:B------:R-:W1:Y:S08]  /*04c0*/  @P1 MUFU.EX2 R6, R8 ;  /* 0x0000000800061308 */ /* 0x000e700000000800 */
[----:B------:R-:W2:Y:S01]  /*04d0*/  @P2 MUFU.EX2 R9, R14 ;  /* 0x0000000e00092308 */ /* 0x000ea20000000800 */
[----:B-1----:R-:W-:Y:S01]  /*04e0*/  @P1 FADD R7, -R6, 1 ;  /* 0x3f80000006071421 */ /* 0x002fe20000000100 */
[----:B--2---:R-:W-:-:S04]  /*04f0*/  @P2 FADD R6, -R9, 1 ;  /* 0x3f80000009062421 */ /* 0x004fc80000000100 */
[----:B------:R-:W-:Y:S02]  /*0500*/  @P1 LOP3.LUT R8, R7, 0x80000000, R4, 0xf8, !PT ;  /* 0x8000000007081812 */ /* 0x000fe400078ef804 */
[----:B------:R-:W-:Y:S02]  /*0510*/  LEA R4, P1, R0, UR6, 0x2 ;  /* 0x0000000600047c11 */ /* 0x000fe4000f8210ff */
[----:B------:R-:W-:Y:S02]  /*0520*/  @P2 LOP3.LUT R14, R6, 0x80000000, R5, 0xf8, !PT ;  /* 0x80000000060e2812 */ /* 0x000fe400078ef805 */
[----:B------:R-:W-:Y:S01]  /*0530*/  SHF.R.S32.HI R5, RZ, 0x1f, R0 ;  /* 0x0000001fff057819 */ /* 0x000fe20000011400 */
[----:B------:R-:W-:Y:S01]  /*0540*/  FMUL R2, R2, 0.5 ;  /* 0x3f00000002027820 */ /* 0x000fe20000400000 */
[----:B------:R-:W-:Y:S01]  /*0550*/  FMUL R3, R3, 0.5 ;  /* 0x3f00000003037820 */ /* 0x000fe20000400000 */
[----:B------:R-:W-:Y:S01]  /*0560*/  FADD R7, R8, 1 ;  /* 0x3f80000008077421 */ /* 0x000fe20000000000 */
[----:B------:R-:W-:Y:S01]  /*0570*/  FADD R14, R14, 1 ;  /* 0x3f8000000e0e7421 */ /* 0x000fe20000000000 */
[----:B------:R-:W-:-:S02]  /*0580*/  LEA.HI.X R5, R0, UR7, R5, 0x2, P1 ;  /* 0x0000000700057c11 */ /* 0x000fc400088f1405 */
[----:B------:R-:W-:Y:S01]  /*0590*/  FMUL R2, R2, R7 ;  /* 0x0000000702027220 */ /* 0x000fe20000400000 */
[----:B------:R-:W-:Y:S01]  /*05a0*/  FMUL R3, R3, R14 ;  /* 0x0000000e03037220 */ /* 0x000fe20000400000 */
[----:B------:R-:W-:Y:S06]  /*05b0*/  @P0 EXIT ;  /* 0x000000000000094d */ /* 0x000fec0003800000 */
[----:B------:R-:W-:Y:S01]  /*05c0*/  STG.E.64 desc[UR4][R4.64], R2 ;  /* 0x0000000204007986 */ /* 0x000fe2000c101b04 */
[----:B------:R-:W-:Y:S05]  /*05d0*/  EXIT ;  /* 0x000000000000794d */ /* 0x000fea0003800000 */
.L_x_0:
[----:B------:R-:W-:-:S00]  /*05e0*/  BRA `(.L_x_0) ;  /* 0xfffffffc00fc7947 */ /* 0x000fc0000383ffff */
[----:B------:R-:W-:-:S00]  /*05f0*/  NOP ;  /* 0x0000000000007918 */ /* 0x000fc00000000000 */
        /* <DEDUP_REMOVED lines=8> */
.L_x_1:


//--------------------- .nv.global.init           --------------------------
	.section	.nv.global.init,"aw",@progbits
.nv.global.init:
	.type		_$_str,@object
	.size		_$_str,(.L_0 - _$_str)
_$_str:
        /*0000*/ 	.byte	0x5f, 0x5f, 0x43, 0x55, 0x44, 0x41, 0x5f, 0x46, 0x54, 0x5a, 0x00
.L_0:


//--------------------- .nv.constant0.triton_poi_fused_add_gelu_3 --------------------------
	.section	.nv.constant0.triton_poi_fused_add_gelu_3,"a",@progbits
	.sectionflags	@""
	.align	4
.nv.constant0.triton_poi_fused_add_gelu_3:
	.zero		556
